//
// Generated by NVIDIA NVVM Compiler
//
// Compiler Build ID: CL-36424714
// Cuda compilation tools, release 13.0, V13.0.88
// Based on NVVM 20.0.0
//

.version 9.0
.target sm_100
.address_size 64

	// .globl	_Z4dotsv
.const .align 4 .f32 v0;
.const .align 4 .f32 v1;
.const .align 4 .f32 v2;
.const .align 4 .u32 array_size;
.const .align 8 .u64 ax;
.const .align 8 .u64 ay;
.const .align 8 .u64 b;

.visible .entry _Z4dotsv()
{
	.reg .pred 	%p<2>;
	.reg .b32 	%r<6>;
	.reg .b32 	%f<8>;
	.reg .b64 	%rd<11>;

	mov.u32 	%r2, %tid.x;
	mov.u32 	%r3, %ctaid.x;
	mov.u32 	%r4, %ntid.x;
	mad.lo.s32 	%r1, %r3, %r4, %r2;
	ld.const.u32 	%r5, [array_size];
	setp.ge.s32 	%p1, %r1, %r5;
	@%p1 bra 	$L__BB0_2;
	ld.const.f32 	%f1, [v0];
	ld.const.f32 	%f2, [v1];
	ld.const.u64 	%rd1, [ax];
	cvta.to.global.u64 	%rd2, %rd1;
	mul.wide.s32 	%rd3, %r1, 4;
	add.s64 	%rd4, %rd2, %rd3;
	ld.global.f32 	%f3, [%rd4];
	fma.rn.f32 	%f4, %f2, %f3, %f1;
	ld.const.f32 	%f5, [v2];
	ld.const.u64 	%rd5, [ay];
	cvta.to.global.u64 	%rd6, %rd5;
	add.s64 	%rd7, %rd6, %rd3;
	ld.global.f32 	%f6, [%rd7];
	fma.rn.f32 	%f7, %f5, %f6, %f4;
	ld.const.u64 	%rd8, [b];
	cvta.to.global.u64 	%rd9, %rd8;
	add.s64 	%rd10, %rd9, %rd3;
	st.global.f32 	[%rd10], %f7;
$L__BB0_2:
	ret;

}


// ===== COMPILED SASS (sm_100) =====

	.target	sm_100

	.elftype	@"ET_EXEC"


//--------------------- .note.nv.tkinfo           --------------------------
	.section	.note.nv.tkinfo,"",@"SHT_NOTE"
	.sectionflags	@"SHF_NOTE_NV_TKINFO"
	.tkinfo
        /*0018*/ 	.word	0x00000002
        /*0030*/ 	.string	""
        /*0030*/ 	.string	"ptxas"
        /*0030*/ 	.string	"Cuda compilation tools, release 13.0, V13.0.88"
        /*0030*/ 	.string	"Build cuda_13.0.r13.0/compiler.36424714_0"
        /*0030*/ 	.string	"-arch sm_100 -m 64 "



//--------------------- .note.nv.cuinfo           --------------------------
	.section	.note.nv.cuinfo,"",@"SHT_NOTE"
	.sectionflags	@"SHF_NOTE_NV_CUINFO"
        /*0018*/ 	.short	0x0002
        /*001a*/ 	.short	0x0064
        /*001c*/ 	.short	0x0082
	.zero		2


//--------------------- .nv.info                  --------------------------
	.section	.nv.info,"",@"SHT_CUDA_INFO"
	.align	4


	//----- nvinfo : EIATTR_REGCOUNT
	.align		4
        /*0000*/ 	.byte	0x04, 0x2f
        /*0002*/ 	.short	(.L_8 - .L_7)
	.align		4
.L_7:
        /*0004*/ 	.word	index@(_Z4dotsv)
        /*0008*/ 	.word	0x0000000e


	//----- nvinfo : EIATTR_FRAME_SIZE
	.align		4
.L_8:
        /*000c*/ 	.byte	0x04, 0x11
        /*000e*/ 	.short	(.L_10 - .L_9)
	.align		4
.L_9:
        /*0010*/ 	.word	index@(_Z4dotsv)
        /*0014*/ 	.word	0x00000000


	//----- nvinfo : EIATTR_MIN_STACK_SIZE
	.align		4
.L_10:
        /*0018*/ 	.byte	0x04, 0x12
        /*001a*/ 	.short	(.L_12 - .L_11)
	.align		4
.L_11:
        /*001c*/ 	.word	index@(_Z4dotsv)
        /*0020*/ 	.word	0x00000000
.L_12:


//--------------------- .nv.compat                --------------------------
	.section	.nv.compat,"",@"SHT_CUDA_COMPAT_INFO"
	.align	4
        /*0000*/ 	.byte	0x02, 0x09, 0x00, 0x00, 0x02, 0x02, 0x01, 0x00, 0x02, 0x05, 0x05, 0x00, 0x03, 0x07, 0x01, 0x01
        /*0010*/ 	.byte	0x02, 0x03, 0x00, 0x00, 0x02, 0x06, 0x01, 0x00, 0x04, 0x0b, 0x08, 0x00, 0x09, 0x00, 0x00, 0x00
        /*0020*/ 	.byte	0x00, 0x00, 0x00, 0x00


//--------------------- .nv.info._Z4dotsv         --------------------------
	.section	.nv.info._Z4dotsv,"",@"SHT_CUDA_INFO"
	.sectionflags	@""
	.align	4


	//----- nvinfo : EIATTR_CUDA_API_VERSION
	.align		4
        /*0000*/ 	.byte	0x04, 0x37
        /*0002*/ 	.short	(.L_14 - .L_13)
.L_13:
        /*0004*/ 	.word	0x00000082


	//----- nvinfo : EIATTR_SPARSE_MMA_MASK
	.align		4
.L_14:
        /*0008*/ 	.byte	0x03, 0x50
        /*000a*/ 	.short	0x0000


	//----- nvinfo : EIATTR_MAXREG_COUNT
	.align		4
        /*000c*/ 	.byte	0x03, 0x1b
        /*000e*/ 	.short	0x00ff


	//----- nvinfo : EIATTR_MERCURY_ISA_VERSION
	.align		4
        /*0010*/ 	.byte	0x03, 0x5f
        /*0012*/ 	.short	0x0101


	//----- nvinfo : EIATTR_VRC_CTA_INIT_COUNT
	.align		4
        /*0014*/ 	.byte	0x02, 0x4a
	.zero		1
	.zero		1


	//----- nvinfo : EIATTR_EXIT_INSTR_OFFSETS
	.align		4
        /*0018*/ 	.byte	0x04, 0x1c
        /*001a*/ 	.short	(.L_16 - .L_15)


	//   ....[0]....
.L_15:
        /*001c*/ 	.word	0x00000070


	//   ....[1]....
        /*0020*/ 	.word	0x00000160


	//----- nvinfo : EIATTR_SW_WAR
	.align		4
.L_16:
        /*0024*/ 	.byte	0x04, 0x36
        /*0026*/ 	.short	(.L_18 - .L_17)
.L_17:
        /*0028*/ 	.word	0x00000008
.L_18:


//--------------------- .nv.callgraph             --------------------------
	.section	.nv.callgraph,"",@"SHT_CUDA_CALLGRAPH"
	.align	4
	.sectionentsize	8
	.align		4
        /*0000*/ 	.word	0x00000000
	.align		4
        /*0004*/ 	.word	0xffffffff
	.align		4
        /*0008*/ 	.word	0x00000000
	.align		4
        /*000c*/ 	.word	0xfffffffe
	.align		4
        /*0010*/ 	.word	0x00000000
	.align		4
        /*0014*/ 	.word	0xfffffffd
	.align		4
        /*0018*/ 	.word	0x00000000
	.align		4
        /*001c*/ 	.word	0xfffffffc


//--------------------- .nv.constant3             --------------------------
	.section	.nv.constant3,"a",@progbits
	.align	8
.nv.constant3:
	.type		v0,@object
	.size		v0,(v1 - v0)
v0:
	.zero		4
	.type		v1,@object
	.size		v1,(v2 - v1)
v1:
	.zero		4
	.type		v2,@object
	.size		v2,(array_size - v2)
v2:
	.zero		4
	.type		array_size,@object
	.size		array_size,(ax - array_size)
array_size:
	.zero		4
	.type		ax,@object
	.size		ax,(ay - ax)
ax:
	.zero		8
	.type		ay,@object
	.size		ay,(b - ay)
ay:
	.zero		8
	.type		b,@object
	.size		b,(.L_6 - b)
b:
	.zero		8
.L_6:


//--------------------- .text._Z4dotsv            --------------------------
	.section	.text._Z4dotsv,"ax",@progbits
	.align	128
        .global         _Z4dotsv
        .type           _Z4dotsv,@function
        .size           _Z4dotsv,(.L_x_1 - _Z4dotsv)
        .other          _Z4dotsv,@"STO_CUDA_ENTRY STV_DEFAULT"
_Z4dotsv:
.text._Z4dotsv:
[----:B------:R-:W-:Y:S01]  /*0000*/  LDC R1, c[0x0][0x37c] ;  /* 0x0000df00ff017b82 */ /* 0x000fe20000000800 */
[----:B------:R-:W0:Y:S07]  /*0010*/  S2R R9, SR_TID.X ;  /* 0x0000000000097919 */ /* 0x000e2e0000002100 */
[----:B------:R-:W0:Y:S01]  /*0020*/  S2UR UR4, SR_CTAID.X ;  /* 0x00000000000479c3 */ /* 0x000e220000002500 */
[----:B------:R-:W1:Y:S07]  /*0030*/  LDCU UR5, c[0x3][0xc] ;  /* 0x00c00180ff0577ac */ /* 0x000e6e0008000800 */
[----:B------:R-:W0:Y:S02]  /*0040*/  LDC R0, c[0x0][0x360] ;  /* 0x0000d800ff007b82 */ /* 0x000e240000000800 */
[----:B0-----:R-:W-:-:S05]  /*0050*/  IMAD R9, R0, UR4, R9 ;  /* 0x0000000400097c24 */ /* 0x001fca000f8e0209 */
[----:B-1----:R-:W-:-:S13]  /*0060*/  ISETP.GE.AND P0, PT, R9, UR5, PT ;  /* 0x0000000509007c0c */ /* 0x002fda000bf06270 */
[----:B------:R-:W-:Y:S05]  /*0070*/  @P0 EXIT ;  /* 0x000000000000094d */ /* 0x000fea0003800000 */
[----:B------:R-:W0:Y:S01]  /*0080*/  LDC.64 R2, c[0x3][0x10] ;  /* 0x00c00400ff027b82 */ /* 0x000e220000000a00 */
[----:B------:R-:W1:Y:S01]  /*0090*/  LDCU.64 UR4, c[0x0][0x358] ;  /* 0x00006b00ff0477ac */ /* 0x000e620008000a00 */
[----:B------:R-:W2:Y:S06]  /*00a0*/  LDCU UR6, c[0x3][0x8] ;  /* 0x00c00100ff0677ac */ /* 0x000eac0008000800 */
[----:B------:R-:W3:Y:S08]  /*00b0*/  LDC.64 R4, c[0x3][0x18] ;  /* 0x00c00600ff047b82 */ /* 0x000ef00000000a00 */
[----:B------:R-:W4:Y:S01]  /*00c0*/  LDC.64 R10, c[0x3][RZ] ;  /* 0x00c00000ff0a7b82 */ /* 0x000f220000000a00 */
[----:B0-----:R-:W-:-:S07]  /*00d0*/  IMAD.WIDE R2, R9, 0x4, R2 ;  /* 0x0000000409027825 */ /* 0x001fce00078e0202 */
[----:B------:R-:W0:Y:S01]  /*00e0*/  LDC.64 R6, c[0x3][0x20] ;  /* 0x00c00800ff067b82 */ /* 0x000e220000000a00 */
[----:B-1----:R-:W4:Y:S01]  /*00f0*/  LDG.E R3, desc[UR4][R2.64] ;  /* 0x0000000402037981 */ /* 0x002f22000c1e1900 */
[----:B---3--:R-:W-:-:S06]  /*0100*/  IMAD.WIDE R4, R9, 0x4, R4 ;  /* 0x0000000409047825 */ /* 0x008fcc00078e0204 */
[----:B------:R-:W2:Y:S01]  /*0110*/  LDG.E R5, desc[UR4][R4.64] ;  /* 0x0000000404057981 */ /* 0x000ea2000c1e1900 */
[----:B0-----:R-:W-:-:S04]  /*0120*/  IMAD.WIDE R6, R9, 0x4, R6 ;  /* 0x0000000409067825 */ /* 0x001fc800078e0206 */
[----:B----4-:R-:W-:-:S04]  /*0130*/  FFMA R0, R3, R11, R10 ;  /* 0x0000000b03007223 */ /* 0x010fc8000000000a */
[----:B--2---:R-:W-:-:S05]  /*0140*/  FFMA R9, R5, UR6, R0 ;  /* 0x0000000605097c23 */ /* 0x004fca0008000000 */
[----:B------:R-:W-:Y:S01]  /*0150*/  STG.E desc[UR4][R6.64], R9 ;  /* 0x0000000906007986 */ /* 0x000fe2000c101904 */
[----:B------:R-:W-:Y:S05]  /*0160*/  EXIT ;  /* 0x000000000000794d */ /* 0x000fea0003800000 */
.L_x_0:
[----:B------:R-:W-:-:S00]  /*0170*/  BRA `(.L_x_0) ;  /* 0xfffffffc00fc7947 */ /* 0x000fc0000383ffff */
[----:B------:R-:W-:-:S00]  /*0180*/  NOP ;  /* 0x0000000000007918 */ /* 0x000fc00000000000 */
[----:B------:R-:W-:-:S00]  /*0190*/  NOP ;  /* 0x0000000000007918 */ /* 0x000fc00000000000 */
[----:B------:R-:W-:-:S00]  /*01a0*/  NOP ;  /* 0x0000000000007918 */ /* 0x000fc00000000000 */
[----:B------:R-:W-:-:S00]  /*01b0*/  NOP ;  /* 0x0000000000007918 */ /* 0x000fc00000000000 */
[----:B------:R-:W-:-:S00]  /*01c0*/  NOP ;  /* 0x0000000000007918 */ /* 0x000fc00000000000 */
[----:B------:R-:W-:-:S00]  /*01d0*/  NOP ;  /* 0x0000000000007918 */ /* 0x000fc00000000000 */
[----:B------:R-:W-:-:S00]  /*01e0*/  NOP ;  /* 0x0000000000007918 */ /* 0x000fc00000000000 */
[----:B------:R-:W-:-:S00]  /*01f0*/  NOP ;  /* 0x0000000000007918 */ /* 0x000fc00000000000 */
.L_x_1:


//--------------------- .nv.shared.reserved.0     --------------------------
	.section	.nv.shared.reserved.0,"aw",@nobits
	.weak		__nv_reservedSMEM_offset_0_alias
	.size		__nv_reservedSMEM_offset_0_alias, 0, 64
	.other		__nv_reservedSMEM_offset_0_alias,@"STO_CUDA_RESERVED_SHARED STV_DEFAULT"
__nv_reservedSMEM_offset_0_alias:
	.zero		0
	.zero		64


//--------------------- .nv.constant0._Z4dotsv    --------------------------
	.section	.nv.constant0._Z4dotsv,"a",@progbits
	.sectionflags	@""
	.align	4
.nv.constant0._Z4dotsv:
	.zero		896


//--------------------- SYMBOLS --------------------------

	.type		.nv.reservedSmem.offset0,@object
	.size		.nv.reservedSmem.offset0,0x4
